	.headerflags	@"EF_CUDA_TEXMODE_UNIFIED EF_CUDA_64BIT_ADDRESS EF_CUDA_ACCELERATORS EF_CUDA_SM90 EF_CUDA_VIRTUAL_SM(EF_CUDA_SM90)"
	.elftype	@"ET_EXEC"


//--------------------- .nv.info                  --------------------------
	.section	.nv.info,"",@"SHT_CUDA_INFO"
	.align	4


	//----- nvinfo : EIATTR_REGCOUNT
	.align		4
        /*0000*/ 	.byte	0x04, 0x2f
        /*0002*/ 	.short	(.L_1 - .L_0)
	.align		4
.L_0:
        /*0004*/ 	.word	index@(triton_poi_fused_mul_2)
        /*0008*/ 	.word	0x0000000c


	//----- nvinfo : EIATTR_MIN_STACK_SIZE
	.align		4
.L_1:
        /*000c*/ 	.byte	0x04, 0x12
        /*000e*/ 	.short	(.L_3 - .L_2)
	.align		4
.L_2:
        /*0010*/ 	.word	index@(triton_poi_fused_mul_2)
        /*0014*/ 	.word	0x00000000


	//----- nvinfo : EIATTR_FRAME_SIZE
	.align		4
.L_3:
        /*0018*/ 	.byte	0x04, 0x11
        /*001a*/ 	.short	(.L_5 - .L_4)
	.align		4
.L_4:
        /*001c*/ 	.word	index@(triton_poi_fused_mul_2)
        /*0020*/ 	.word	0x00000000


	//----- nvinfo : EIATTR_MIN_STACK_SIZE
	.align		4
.L_5:
        /*0024*/ 	.byte	0x04, 0x12
        /*0026*/ 	.short	(.L_7 - .L_6)
	.align		4
.L_6:
        /*0028*/ 	.word	index@(triton_poi_fused_mul_2)
        /*002c*/ 	.word	0x00000000
.L_7:


//--------------------- .nv.info.triton_poi_fused_mul_2 --------------------------
	.section	.nv.info.triton_poi_fused_mul_2,"",@"SHT_CUDA_INFO"
	.sectionflags	@""
	.align	4


	//----- nvinfo : EIATTR_CUDA_API_VERSION
	.align		4
        /*0000*/ 	.byte	0x04, 0x37
        /*0002*/ 	.short	(.L_9 - .L_8)
.L_8:
        /*0004*/ 	.word	0x0000007c


	//----- nvinfo : EIATTR_KPARAM_INFO
	.align		4
.L_9:
        /*0008*/ 	.byte	0x04, 0x17
        /*000a*/ 	.short	(.L_11 - .L_10)
.L_10:
        /*000c*/ 	.word	0x00000000
        /*0010*/ 	.short	0x0002
        /*0012*/ 	.short	0x0010
        /*0014*/ 	.byte	0x00, 0xf0, 0x11, 0x00


	//----- nvinfo : EIATTR_KPARAM_INFO
	.align		4
.L_11:
        /*0018*/ 	.byte	0x04, 0x17
        /*001a*/ 	.short	(.L_13 - .L_12)
.L_12:
        /*001c*/ 	.word	0x00000000
        /*0020*/ 	.short	0x0001
        /*0022*/ 	.short	0x0008
        /*0024*/ 	.byte	0x00, 0xf4, 0x21, 0x00


	//----- nvinfo : EIATTR_KPARAM_INFO
	.align		4
.L_13:
        /*0028*/ 	.byte	0x04, 0x17
        /*002a*/ 	.short	(.L_15 - .L_14)
.L_14:
        /*002c*/ 	.word	0x00000000
        /*0030*/ 	.short	0x0000
        /*0032*/ 	.short	0x0000
        /*0034*/ 	.byte	0x00, 0xf4, 0x21, 0x00


	//----- nvinfo : EIATTR_SPARSE_MMA_MASK
	.align		4
.L_15:
        /*0038*/ 	.byte	0x03, 0x50
        /*003a*/ 	.short	0x0000


	//----- nvinfo : EIATTR_MAXREG_COUNT
	.align		4
        /*003c*/ 	.byte	0x03, 0x1b
        /*003e*/ 	.short	0x00ff


	//----- nvinfo : EIATTR_EXIT_INSTR_OFFSETS
	.align		4
        /*0040*/ 	.byte	0x04, 0x1c
        /*0042*/ 	.short	(.L_17 - .L_16)


	//   ....[0]....
.L_16:
        /*0044*/ 	.word	0x00000170


	//   ....[1]....
        /*0048*/ 	.word	0x00000190


	//----- nvinfo : EIATTR_REQNTID
	.align		4
.L_17:
        /*004c*/ 	.byte	0x04, 0x10
        /*004e*/ 	.short	(.L_19 - .L_18)
.L_18:
        /*0050*/ 	.word	0x00000020
        /*0054*/ 	.word	0x00000001
        /*0058*/ 	.word	0x00000001


	//----- nvinfo : EIATTR_CBANK_PARAM_SIZE
	.align		4
.L_19:
        /*005c*/ 	.byte	0x03, 0x19
        /*005e*/ 	.short	0x0014


	//----- nvinfo : EIATTR_PARAM_CBANK
	.align		4
        /*0060*/ 	.byte	0x04, 0x0a
        /*0062*/ 	.short	(.L_21 - .L_20)
	.align		4
.L_20:
        /*0064*/ 	.word	index@(.nv.constant0.triton_poi_fused_mul_2)
        /*0068*/ 	.short	0x0210
        /*006a*/ 	.short	0x0014


	//----- nvinfo : EIATTR_SW_WAR
	.align		4
.L_21:
        /*006c*/ 	.byte	0x04, 0x36
        /*006e*/ 	.short	(.L_23 - .L_22)
.L_22:
        /*0070*/ 	.word	0x00000008
.L_23:


//--------------------- .nv.callgraph             --------------------------
	.section	.nv.callgraph,"",@"SHT_CUDA_CALLGRAPH"
	.align	4
	.sectionentsize	8
	.align		4
        /*0000*/ 	.word	0x00000000
	.align		4
        /*0004*/ 	.word	0xffffffff
	.align		4
        /*0008*/ 	.word	0x00000000
	.align		4
        /*000c*/ 	.word	0xfffffffe
	.align		4
        /*0010*/ 	.word	0x00000000
	.align		4
        /*0014*/ 	.word	0xfffffffd
	.align		4
        /*0018*/ 	.word	0x00000000
	.align		4
        /*001c*/ 	.word	0xfffffffc


//--------------------- .text.triton_poi_fused_mul_2 --------------------------
	.section	.text.triton_poi_fused_mul_2,"ax",@progbits
	.align	128
        .global         triton_poi_fused_mul_2
        .type           triton_poi_fused_mul_2,@function
        .size           triton_poi_fused_mul_2,(.L_x_1 - triton_poi_fused_mul_2)
        .other          triton_poi_fused_mul_2,@"STO_CUDA_ENTRY STV_DEFAULT"
triton_poi_fused_mul_2:
.text.triton_poi_fused_mul_2:
[----:B------:R-:W0:Y:S02]  /*0000*/  LDC R1, c[0x0][0x28] ;  /* 0x00000a00ff017b82 */ /* 0x000e240000000800 */
[----:B------:R-:W1:Y:S01]  /*0010*/  S2R R8, SR_TID.X ;  /* 0x0000000000087919 */ /* 0x000e620000002100 */
[----:B------:R-:W2:Y:S01]  /*0020*/  LDC.64 R4, c[0x0][0x218] ;  /* 0x00008600ff047b82 */ /* 0x000ea20000000a00 */
[----:B------:R-:W-:Y:S01]  /*0030*/  ULDC.64 UR4, c[0x0][0x208] ;  /* 0x0000820000047ab9 */ /* 0x000fe20000000a00 */
[----:B------:R-:W3:Y:S06]  /*0040*/  S2R R7, SR_CTAID.X ;  /* 0x0000000000077919 */ /* 0x000eec0000002500 */
[----:B------:R-:W4:Y:S01]  /*0050*/  LDC.64 R2, c[0x0][0x210] ;  /* 0x00008400ff027b82 */ /* 0x000f220000000a00 */
[----:B-1----:R-:W-:-:S02]  /*0060*/  LOP3.LUT R0, R8, 0xf, RZ, 0xc0, !PT ;  /* 0x0000000f08007812 */ /* 0x002fc400078ec0ff */
[----:B---3--:R-:W-:-:S03]  /*0070*/  SHF.R.S32.HI R6, RZ, 0x1b, R7 ;  /* 0x0000001bff067819 */ /* 0x008fc60000011407 */
[----:B------:R-:W-:Y:S01]  /*0080*/  IMAD R7, R7, 0x10, R0 ;  /* 0x0000001007077824 */ /* 0x000fe200078e0200 */
[----:B------:R-:W-:-:S03]  /*0090*/  SGXT R0, R6, 0x1 ;  /* 0x000000010600781a */ /* 0x000fc60000000200 */
[C---:B----4-:R-:W-:Y:S01]  /*00a0*/  IMAD.WIDE R2, R7.reuse, 0x4, R2 ;  /* 0x0000000407027825 */ /* 0x050fe200078e0202 */
[----:B------:R-:W-:Y:S02]  /*00b0*/  ISETP.GE.AND P0, PT, R7, 0x10, PT ;  /* 0x000000100700780c */ /* 0x000fe40003f06270 */
[----:B------:R-:W-:-:S04]  /*00c0*/  LEA.HI R0, R0, R7, RZ, 0x2 ;  /* 0x0000000700007211 */ /* 0x000fc800078f10ff */
[----:B------:R-:W-:-:S05]  /*00d0*/  LOP3.LUT R0, R0, 0xfffffffc, RZ, 0xc0, !PT ;  /* 0xfffffffc00007812 */ /* 0x000fca00078ec0ff */
[----:B------:R-:W-:Y:S02]  /*00e0*/  IMAD.IADD R9, R7, 0x1, -R0 ;  /* 0x0000000107097824 */ /* 0x000fe400078e0a00 */
[----:B------:R-:W-:Y:S02]  /*00f0*/  IMAD.MOV.U32 R0, RZ, RZ, RZ ;  /* 0x000000ffff007224 */ /* 0x000fe400078e00ff */
[----:B--2---:R-:W-:-:S04]  /*0100*/  IMAD.WIDE R4, R9, 0x4, R4 ;  /* 0x0000000409047825 */ /* 0x004fc800078e0204 */
[----:B------:R-:W-:Y:S01]  /*0110*/  IMAD.MOV.U32 R9, RZ, RZ, RZ ;  /* 0x000000ffff097224 */ /* 0x000fe200078e00ff */
[----:B------:R-:W2:Y:S05]  /*0120*/  @!P0 LDG.E R0, desc[UR4][R2.64] ;  /* 0x0000000402008981 */ /* 0x000eaa000c1e1900 */
[----:B------:R-:W2:Y:S01]  /*0130*/  @!P0 LDG.E.EL R9, desc[UR4][R4.64] ;  /* 0x0000000404098981 */ /* 0x000ea2000c2e1900 */
[----:B------:R-:W-:-:S04]  /*0140*/  LOP3.LUT P0, RZ, R8, 0x10, RZ, 0xc0, !PT ;  /* 0x0000001008ff7812 */ /* 0x000fc8000780c0ff */
[----:B------:R-:W-:Y:S01]  /*0150*/  ISETP.LT.AND P0, PT, R7, 0x10, !P0 ;  /* 0x000000100700780c */ /* 0x000fe20004701270 */
[----:B--2---:R-:W-:-:S12]  /*0160*/  FADD R9, R9, R0 ;  /* 0x0000000009097221 */ /* 0x004fd80000000000 */
[----:B------:R-:W-:Y:S05]  /*0170*/  @!P0 EXIT ;  /* 0x000000000000894d */ /* 0x000fea0003800000 */
[----:B------:R-:W-:Y:S01]  /*0180*/  STG.E desc[UR4][R2.64], R9 ;  /* 0x0000000902007986 */ /* 0x000fe2000c101904 */
[----:B------:R-:W-:Y:S05]  /*0190*/  EXIT ;  /* 0x000000000000794d */ /* 0x000fea0003800000 */
.L_x_0:
[----:B------:R-:W-:-:S00]  /*01a0*/  BRA `(.L_x_0) ;  /* 0xfffffffc00fc7947 */ /* 0x000fc0000383ffff */
[----:B------:R-:W-:-:S00]  /*01b0*/  NOP ;  /* 0x0000000000007918 */ /* 0x000fc00000000000 */
        /* <DEDUP_REMOVED lines=12> */
.L_x_1:


//--------------------- .nv.constant0.triton_poi_fused_mul_2 --------------------------
	.section	.nv.constant0.triton_poi_fused_mul_2,"a",@progbits
	.sectionflags	@""
	.align	4
.nv.constant0.triton_poi_fused_mul_2:
	.zero		548
